//
// Generated by NVIDIA NVVM Compiler
//
// Compiler Build ID: CL-36424714
// Cuda compilation tools, release 13.0, V13.0.88
// Based on NVVM 20.0.0
//

.version 9.0
.target sm_100
.address_size 64

	// .globl	_Z11kernel_testv
.extern .func  (.param .b32 func_retval0) vprintf
(
	.param .b64 vprintf_param_0,
	.param .b64 vprintf_param_1
)
;
.global .align 1 .b8 $str[12] = {112, 114, 105, 110, 116, 32, 116, 101, 115, 116, 10};
.global .align 1 .b8 $str$1[13] = {107, 101, 114, 110, 101, 108, 32, 116, 101, 115, 116, 10};

.visible .entry _Z11kernel_testv()
{
	.reg .b32 	%r<5>;
	.reg .b64 	%rd<5>;

	mov.u64 	%rd1, $str;
	cvta.global.u64 	%rd2, %rd1;
	{ // callseq 0, 0
	.param .b64 param0;
	st.param.b64 	[param0], %rd2;
	.param .b64 param1;
	st.param.b64 	[param1], 0;
	.param .b32 retval0;
	call.uni (retval0), 
	vprintf, 
	(
	param0, 
	param1
	);
	ld.param.b32 	%r1, [retval0];
	} // callseq 0
	mov.u64 	%rd3, $str$1;
	cvta.global.u64 	%rd4, %rd3;
	{ // callseq 1, 0
	.param .b64 param0;
	st.param.b64 	[param0], %rd4;
	.param .b64 param1;
	st.param.b64 	[param1], 0;
	.param .b32 retval0;
	call.uni (retval0), 
	vprintf, 
	(
	param0, 
	param1
	);
	ld.param.b32 	%r3, [retval0];
	} // callseq 1
	ret;

}


// ===== COMPILED SASS (sm_100) =====

	.target	sm_100

	.elftype	@"ET_EXEC"


//--------------------- .note.nv.tkinfo           --------------------------
	.section	.note.nv.tkinfo,"",@"SHT_NOTE"
	.sectionflags	@"SHF_NOTE_NV_TKINFO"
	.tkinfo
        /*0018*/ 	.word	0x00000002
        /*0030*/ 	.string	""
        /*0030*/ 	.string	"ptxas"
        /*0030*/ 	.string	"Cuda compilation tools, release 13.0, V13.0.88"
        /*0030*/ 	.string	"Build cuda_13.0.r13.0/compiler.36424714_0"
        /*0030*/ 	.string	"-arch sm_100 -m 64 "



//--------------------- .note.nv.cuinfo           --------------------------
	.section	.note.nv.cuinfo,"",@"SHT_NOTE"
	.sectionflags	@"SHF_NOTE_NV_CUINFO"
        /*0018*/ 	.short	0x0002
        /*001a*/ 	.short	0x0064
        /*001c*/ 	.short	0x0082
	.zero		2


//--------------------- .nv.info                  --------------------------
	.section	.nv.info,"",@"SHT_CUDA_INFO"
	.align	4


	//----- nvinfo : EIATTR_REGCOUNT
	.align		4
        /*0000*/ 	.byte	0x04, 0x2f
        /*0002*/ 	.short	(.L_3 - .L_2)
	.align		4
.L_2:
        /*0004*/ 	.word	index@(_Z11kernel_testv)
        /*0008*/ 	.word	0x00000018


	//----- nvinfo : EIATTR_FRAME_SIZE
	.align		4
.L_3:
        /*000c*/ 	.byte	0x04, 0x11
        /*000e*/ 	.short	(.L_5 - .L_4)
	.align		4
.L_4:
        /*0010*/ 	.word	index@(_Z11kernel_testv)
        /*0014*/ 	.word	0x00000000


	//----- nvinfo : EIATTR_MIN_STACK_SIZE
	.align		4
.L_5:
        /*0018*/ 	.byte	0x04, 0x12
        /*001a*/ 	.short	(.L_7 - .L_6)
	.align		4
.L_6:
        /*001c*/ 	.word	index@(_Z11kernel_testv)
        /*0020*/ 	.word	0x00000000
.L_7:


//--------------------- .nv.compat                --------------------------
	.section	.nv.compat,"",@"SHT_CUDA_COMPAT_INFO"
	.align	4
        /*0000*/ 	.byte	0x02, 0x09, 0x00, 0x00, 0x02, 0x02, 0x01, 0x00, 0x02, 0x05, 0x05, 0x00, 0x03, 0x07, 0x01, 0x01
        /*0010*/ 	.byte	0x02, 0x03, 0x00, 0x00, 0x02, 0x06, 0x01, 0x00, 0x04, 0x0b, 0x08, 0x00, 0x09, 0x00, 0x00, 0x00
        /*0020*/ 	.byte	0x00, 0x00, 0x00, 0x00


//--------------------- .nv.info._Z11kernel_testv --------------------------
	.section	.nv.info._Z11kernel_testv,"",@"SHT_CUDA_INFO"
	.sectionflags	@""
	.align	4


	//----- nvinfo : EIATTR_CUDA_API_VERSION
	.align		4
        /*0000*/ 	.byte	0x04, 0x37
        /*0002*/ 	.short	(.L_9 - .L_8)
.L_8:
        /*0004*/ 	.word	0x00000082


	//----- nvinfo : EIATTR_SPARSE_MMA_MASK
	.align		4
.L_9:
        /*0008*/ 	.byte	0x03, 0x50
        /*000a*/ 	.short	0x0000


	//----- nvinfo : EIATTR_MAXREG_COUNT
	.align		4
        /*000c*/ 	.byte	0x03, 0x1b
        /*000e*/ 	.short	0x00ff


	//----- nvinfo : EIATTR_EXTERNS
	.align		4
        /*0010*/ 	.byte	0x04, 0x0f
        /*0012*/ 	.short	(.L_11 - .L_10)


	//   ....[0]....
	.align		4
.L_10:
        /*0014*/ 	.word	index@(vprintf)


	//----- nvinfo : EIATTR_MERCURY_ISA_VERSION
	.align		4
.L_11:
        /*0018*/ 	.byte	0x03, 0x5f
        /*001a*/ 	.short	0x0101


	//----- nvinfo : EIATTR_VRC_CTA_INIT_COUNT
	.align		4
        /*001c*/ 	.byte	0x02, 0x4a
	.zero		1
	.zero		1


	//----- nvinfo : EIATTR_SYSCALL_OFFSETS
	.align		4
        /*0020*/ 	.byte	0x04, 0x46
        /*0022*/ 	.short	(.L_13 - .L_12)


	//   ....[0]....
.L_12:
        /*0024*/ 	.word	0x00000080


	//   ....[1]....
        /*0028*/ 	.word	0x000000f0


	//----- nvinfo : EIATTR_EXIT_INSTR_OFFSETS
	.align		4
.L_13:
        /*002c*/ 	.byte	0x04, 0x1c
        /*002e*/ 	.short	(.L_15 - .L_14)


	//   ....[0]....
.L_14:
        /*0030*/ 	.word	0x00000100


	//----- nvinfo : EIATTR_SW_WAR
	.align		4
.L_15:
        /*0034*/ 	.byte	0x04, 0x36
        /*0036*/ 	.short	(.L_17 - .L_16)
.L_16:
        /*0038*/ 	.word	0x00000008
.L_17:


//--------------------- .nv.callgraph             --------------------------
	.section	.nv.callgraph,"",@"SHT_CUDA_CALLGRAPH"
	.align	4
	.sectionentsize	8
	.align		4
        /*0000*/ 	.word	0x00000000
	.align		4
        /*0004*/ 	.word	0xffffffff
	.align		4
        /*0008*/ 	.word	index@(_Z11kernel_testv)
	.align		4
        /*000c*/ 	.word	index@(vprintf)
	.align		4
        /*0010*/ 	.word	0x00000000
	.align		4
        /*0014*/ 	.word	0xfffffffe
	.align		4
        /*0018*/ 	.word	0x00000000
	.align		4
        /*001c*/ 	.word	0xfffffffd
	.align		4
        /*0020*/ 	.word	0x00000000
	.align		4
        /*0024*/ 	.word	0xfffffffc


//--------------------- .nv.constant4             --------------------------
	.section	.nv.constant4,"a",@progbits
	.align	8
	.align		8
.nv.constant4:
        /*0000*/ 	.dword	vprintf
	.align		8
        /*0008*/ 	.dword	$str
	.align		8
        /*0010*/ 	.dword	$str$1


//--------------------- .text._Z11kernel_testv    --------------------------
	.section	.text._Z11kernel_testv,"ax",@progbits
	.align	128
        .global         _Z11kernel_testv
        .type           _Z11kernel_testv,@function
        .size           _Z11kernel_testv,(.L_x_3 - _Z11kernel_testv)
        .other          _Z11kernel_testv,@"STO_CUDA_ENTRY STV_DEFAULT"
_Z11kernel_testv:
.text._Z11kernel_testv:
[----:B------:R-:W0:Y:S01]  /*0000*/  LDC R1, c[0x0][0x37c] ;  /* 0x0000df00ff017b82 */ /* 0x000e220000000800 */
[----:B------:R-:W-:Y:S01]  /*0010*/  MOV R2, 0x0 ;  /* 0x0000000000027802 */ /* 0x000fe20000000f00 */
[----:B------:R-:W1:Y:S01]  /*0020*/  LDCU.64 UR4, c[0x4][0x8] ;  /* 0x01000100ff0477ac */ /* 0x000e620008000a00 */
[----:B------:R-:W-:-:S05]  /*0030*/  CS2R R6, SRZ ;  /* 0x0000000000067805 */ /* 0x000fca000001ff00 */
[----:B------:R2:W3:Y:S01]  /*0040*/  LDC.64 R8, c[0x4][R2] ;  /* 0x0100000002087b82 */ /* 0x0004e20000000a00 */
[----:B-1----:R-:W-:Y:S02]  /*0050*/  IMAD.U32 R4, RZ, RZ, UR4 ;  /* 0x00000004ff047e24 */ /* 0x002fe4000f8e00ff */
[----:B--2---:R-:W-:-:S07]  /*0060*/  IMAD.U32 R5, RZ, RZ, UR5 ;  /* 0x00000005ff057e24 */ /* 0x004fce000f8e00ff */
[----:B------:R-:W-:-:S07]  /*0070*/  LEPC R20, `(.L_x_0) ;  /* 0x000000001014794e */ /* 0x000fce0000000000 */
[----:B0--3--:R-:W-:Y:S05]  /*0080*/  CALL.ABS.NOINC R8 ;  /* 0x0000000008007343 */ /* 0x009fea0003c00000 */
.L_x_0:
[----:B------:R-:W0:Y:S01]  /*0090*/  LDC.64 R2, c[0x4][R2] ;  /* 0x0100000002027b82 */ /* 0x000e220000000a00 */
[----:B------:R-:W1:Y:S01]  /*00a0*/  LDCU.64 UR4, c[0x4][0x10] ;  /* 0x01000200ff0477ac */ /* 0x000e620008000a00 */
[----:B------:R-:W-:Y:S01]  /*00b0*/  CS2R R6, SRZ ;  /* 0x0000000000067805 */ /* 0x000fe2000001ff00 */
[----:B-1----:R-:W-:Y:S02]  /*00c0*/  IMAD.U32 R4, RZ, RZ, UR4 ;  /* 0x00000004ff047e24 */ /* 0x002fe4000f8e00ff */
[----:B------:R-:W-:-:S07]  /*00d0*/  IMAD.U32 R5, RZ, RZ, UR5 ;  /* 0x00000005ff057e24 */ /* 0x000fce000f8e00ff */
[----:B------:R-:W-:-:S07]  /*00e0*/  LEPC R20, `(.L_x_1) ;  /* 0x000000001014794e */ /* 0x000fce0000000000 */
[----:B0-----:R-:W-:Y:S05]  /*00f0*/  CALL.ABS.NOINC R2 ;  /* 0x0000000002007343 */ /* 0x001fea0003c00000 */
.L_x_1:
[----:B------:R-:W-:Y:S05]  /*0100*/  EXIT ;  /* 0x000000000000794d */ /* 0x000fea0003800000 */
.L_x_2:
[----:B------:R-:W-:-:S00]  /*0110*/  BRA `(.L_x_2) ;  /* 0xfffffffc00fc7947 */ /* 0x000fc0000383ffff */
[----:B------:R-:W-:-:S00]  /*0120*/  NOP ;  /* 0x0000000000007918 */ /* 0x000fc00000000000 */
        /* <DEDUP_REMOVED lines=13> */
.L_x_3:


//--------------------- .nv.global.init           --------------------------
	.section	.nv.global.init,"aw",@progbits
.nv.global.init:
	.type		$str,@object
	.size		$str,($str$1 - $str)
$str:
        /*0000*/ 	.byte	0x70, 0x72, 0x69, 0x6e, 0x74, 0x20, 0x74, 0x65, 0x73, 0x74, 0x0a, 0x00
	.type		$str$1,@object
	.size		$str$1,(.L_1 - $str$1)
$str$1:
        /*000c*/ 	.byte	0x6b, 0x65, 0x72, 0x6e, 0x65, 0x6c, 0x20, 0x74, 0x65, 0x73, 0x74, 0x0a, 0x00
.L_1:


//--------------------- .nv.shared.reserved.0     --------------------------
	.section	.nv.shared.reserved.0,"aw",@nobits
	.weak		__nv_reservedSMEM_offset_0_alias
	.size		__nv_reservedSMEM_offset_0_alias, 0, 64
	.other		__nv_reservedSMEM_offset_0_alias,@"STO_CUDA_RESERVED_SHARED STV_DEFAULT"
__nv_reservedSMEM_offset_0_alias:
	.zero		0
	.zero		64


//--------------------- .nv.constant0._Z11kernel_testv --------------------------
	.section	.nv.constant0._Z11kernel_testv,"a",@progbits
	.sectionflags	@""
	.align	4
.nv.constant0._Z11kernel_testv:
	.zero		896


//--------------------- SYMBOLS --------------------------

	.type		.nv.reservedSmem.offset0,@object
	.size		.nv.reservedSmem.offset0,0x4
	.type		vprintf,@function
